//
// Generated by NVIDIA NVVM Compiler
//
// Compiler Build ID: CL-36424714
// Cuda compilation tools, release 13.0, V13.0.88
// Based on NVVM 20.0.0
//

.version 9.0
.target sm_100
.address_size 64

	// .globl	_Z10max_kernelPfS_
// _ZZ10max_kernelPfS_E4smax has been demoted

.visible .entry _Z10max_kernelPfS_(
	.param .u64 .ptr .align 1 _Z10max_kernelPfS__param_0,
	.param .u64 .ptr .align 1 _Z10max_kernelPfS__param_1
)
{
	.reg .pred 	%p<6>;
	.reg .b32 	%r<13>;
	.reg .b32 	%f<5>;
	.reg .b64 	%rd<7>;
	// demoted variable
	.shared .align 4 .b8 _ZZ10max_kernelPfS_E4smax[64];
	ld.param.u64 	%rd2, [_Z10max_kernelPfS__param_0];
	ld.param.u64 	%rd1, [_Z10max_kernelPfS__param_1];
	cvta.to.global.u64 	%rd3, %rd2;
	mov.u32 	%r12, %ntid.x;
	mov.u32 	%r6, %ctaid.x;
	mov.u32 	%r2, %tid.x;
	mad.lo.s32 	%r7, %r12, %r6, %r2;
	mul.wide.s32 	%rd4, %r7, 4;
	add.s64 	%rd5, %rd3, %rd4;
	ld.global.f32 	%f2, [%rd5];
	shl.b32 	%r8, %r2, 2;
	mov.u32 	%r9, _ZZ10max_kernelPfS_E4smax;
	add.s32 	%r3, %r9, %r8;
	st.shared.f32 	[%r3], %f2;
	setp.lt.u32 	%p1, %r12, 2;
	@%p1 bra 	$L__BB0_5;
$L__BB0_1:
	mov.u32 	%r4, %r12;
	shr.u32 	%r12, %r4, 1;
	setp.ge.u32 	%p2, %r2, %r12;
	@%p2 bra 	$L__BB0_4;
	ld.shared.f32 	%f3, [%r3];
	shl.b32 	%r10, %r12, 2;
	add.s32 	%r11, %r3, %r10;
	ld.shared.f32 	%f1, [%r11];
	setp.geu.f32 	%p3, %f3, %f1;
	@%p3 bra 	$L__BB0_4;
	st.shared.f32 	[%r3], %f1;
	bar.sync 	0;
$L__BB0_4:
	setp.gt.u32 	%p4, %r4, 3;
	@%p4 bra 	$L__BB0_1;
$L__BB0_5:
	setp.ne.s32 	%p5, %r2, 0;
	@%p5 bra 	$L__BB0_7;
	ld.shared.f32 	%f4, [_ZZ10max_kernelPfS_E4smax];
	cvta.to.global.u64 	%rd6, %rd1;
	st.global.f32 	[%rd6], %f4;
$L__BB0_7:
	ret;

}


// ===== COMPILED SASS (sm_100) =====

	.target	sm_100

	.elftype	@"ET_EXEC"


//--------------------- .note.nv.tkinfo           --------------------------
	.section	.note.nv.tkinfo,"",@"SHT_NOTE"
	.sectionflags	@"SHF_NOTE_NV_TKINFO"
	.tkinfo
        /*0018*/ 	.word	0x00000002
        /*0030*/ 	.string	""
        /*0030*/ 	.string	"ptxas"
        /*0030*/ 	.string	"Cuda compilation tools, release 13.0, V13.0.88"
        /*0030*/ 	.string	"Build cuda_13.0.r13.0/compiler.36424714_0"
        /*0030*/ 	.string	"-arch sm_100 -m 64 "



//--------------------- .note.nv.cuinfo           --------------------------
	.section	.note.nv.cuinfo,"",@"SHT_NOTE"
	.sectionflags	@"SHF_NOTE_NV_CUINFO"
        /*0018*/ 	.short	0x0002
        /*001a*/ 	.short	0x0064
        /*001c*/ 	.short	0x0082
	.zero		2


//--------------------- .nv.info                  --------------------------
	.section	.nv.info,"",@"SHT_CUDA_INFO"
	.align	4


	//----- nvinfo : EIATTR_REGCOUNT
	.align		4
        /*0000*/ 	.byte	0x04, 0x2f
        /*0002*/ 	.short	(.L_1 - .L_0)
	.align		4
.L_0:
        /*0004*/ 	.word	index@(_Z10max_kernelPfS_)
        /*0008*/ 	.word	0x00000008


	//----- nvinfo : EIATTR_FRAME_SIZE
	.align		4
.L_1:
        /*000c*/ 	.byte	0x04, 0x11
        /*000e*/ 	.short	(.L_3 - .L_2)
	.align		4
.L_2:
        /*0010*/ 	.word	index@(_Z10max_kernelPfS_)
        /*0014*/ 	.word	0x00000000


	//----- nvinfo : EIATTR_MIN_STACK_SIZE
	.align		4
.L_3:
        /*0018*/ 	.byte	0x04, 0x12
        /*001a*/ 	.short	(.L_5 - .L_4)
	.align		4
.L_4:
        /*001c*/ 	.word	index@(_Z10max_kernelPfS_)
        /*0020*/ 	.word	0x00000000
.L_5:


//--------------------- .nv.compat                --------------------------
	.section	.nv.compat,"",@"SHT_CUDA_COMPAT_INFO"
	.align	4
        /*0000*/ 	.byte	0x02, 0x09, 0x00, 0x00, 0x02, 0x02, 0x01, 0x00, 0x02, 0x05, 0x05, 0x00, 0x03, 0x07, 0x01, 0x01
        /*0010*/ 	.byte	0x02, 0x03, 0x00, 0x00, 0x02, 0x06, 0x01, 0x00, 0x04, 0x0b, 0x08, 0x00, 0x09, 0x00, 0x00, 0x00
        /*0020*/ 	.byte	0x00, 0x00, 0x00, 0x00


//--------------------- .nv.info._Z10max_kernelPfS_ --------------------------
	.section	.nv.info._Z10max_kernelPfS_,"",@"SHT_CUDA_INFO"
	.sectionflags	@""
	.align	4


	//----- nvinfo : EIATTR_CUDA_API_VERSION
	.align		4
        /*0000*/ 	.byte	0x04, 0x37
        /*0002*/ 	.short	(.L_7 - .L_6)
.L_6:
        /*0004*/ 	.word	0x00000082


	//----- nvinfo : EIATTR_KPARAM_INFO
	.align		4
.L_7:
        /*0008*/ 	.byte	0x04, 0x17
        /*000a*/ 	.short	(.L_9 - .L_8)
.L_8:
        /*000c*/ 	.word	0x00000000
        /*0010*/ 	.short	0x0001
        /*0012*/ 	.short	0x0008
        /*0014*/ 	.byte	0x00, 0xf5, 0x21, 0x00


	//----- nvinfo : EIATTR_KPARAM_INFO
	.align		4
.L_9:
        /*0018*/ 	.byte	0x04, 0x17
        /*001a*/ 	.short	(.L_11 - .L_10)
.L_10:
        /*001c*/ 	.word	0x00000000
        /*0020*/ 	.short	0x0000
        /*0022*/ 	.short	0x0000
        /*0024*/ 	.byte	0x00, 0xf5, 0x21, 0x00


	//----- nvinfo : EIATTR_SPARSE_MMA_MASK
	.align		4
.L_11:
        /*0028*/ 	.byte	0x03, 0x50
        /*002a*/ 	.short	0x0000


	//----- nvinfo : EIATTR_MAXREG_COUNT
	.align		4
        /*002c*/ 	.byte	0x03, 0x1b
        /*002e*/ 	.short	0x00ff


	//----- nvinfo : EIATTR_NUM_BARRIERS
	.align		4
        /*0030*/ 	.byte	0x02, 0x4c
        /*0032*/ 	.byte	0x01
	.zero		1


	//----- nvinfo : EIATTR_MERCURY_ISA_VERSION
	.align		4
        /*0034*/ 	.byte	0x03, 0x5f
        /*0036*/ 	.short	0x0101


	//----- nvinfo : EIATTR_VRC_CTA_INIT_COUNT
	.align		4
        /*0038*/ 	.byte	0x02, 0x4a
	.zero		1
	.zero		1


	//----- nvinfo : EIATTR_EXIT_INSTR_OFFSETS
	.align		4
        /*003c*/ 	.byte	0x04, 0x1c
        /*003e*/ 	.short	(.L_13 - .L_12)


	//   ....[0]....
.L_12:
        /*0040*/ 	.word	0x00000230


	//   ....[1]....
        /*0044*/ 	.word	0x000002a0


	//----- nvinfo : EIATTR_CRS_STACK_SIZE
	.align		4
.L_13:
        /*0048*/ 	.byte	0x04, 0x1e
        /*004a*/ 	.short	(.L_15 - .L_14)
.L_14:
        /*004c*/ 	.word	0x00000000


	//----- nvinfo : EIATTR_CBANK_PARAM_SIZE
	.align		4
.L_15:
        /*0050*/ 	.byte	0x03, 0x19
        /*0052*/ 	.short	0x0010


	//----- nvinfo : EIATTR_PARAM_CBANK
	.align		4
        /*0054*/ 	.byte	0x04, 0x0a
        /*0056*/ 	.short	(.L_17 - .L_16)
	.align		4
.L_16:
        /*0058*/ 	.word	index@(.nv.constant0._Z10max_kernelPfS_)
        /*005c*/ 	.short	0x0380
        /*005e*/ 	.short	0x0010


	//----- nvinfo : EIATTR_SW_WAR
	.align		4
.L_17:
        /*0060*/ 	.byte	0x04, 0x36
        /*0062*/ 	.short	(.L_19 - .L_18)
.L_18:
        /*0064*/ 	.word	0x00000008
.L_19:


//--------------------- .nv.callgraph             --------------------------
	.section	.nv.callgraph,"",@"SHT_CUDA_CALLGRAPH"
	.align	4
	.sectionentsize	8
	.align		4
        /*0000*/ 	.word	0x00000000
	.align		4
        /*0004*/ 	.word	0xffffffff
	.align		4
        /*0008*/ 	.word	0x00000000
	.align		4
        /*000c*/ 	.word	0xfffffffe
	.align		4
        /*0010*/ 	.word	0x00000000
	.align		4
        /*0014*/ 	.word	0xfffffffd
	.align		4
        /*0018*/ 	.word	0x00000000
	.align		4
        /*001c*/ 	.word	0xfffffffc


//--------------------- .text._Z10max_kernelPfS_  --------------------------
	.section	.text._Z10max_kernelPfS_,"ax",@progbits
	.align	128
        .global         _Z10max_kernelPfS_
        .type           _Z10max_kernelPfS_,@function
        .size           _Z10max_kernelPfS_,(.L_x_5 - _Z10max_kernelPfS_)
        .other          _Z10max_kernelPfS_,@"STO_CUDA_ENTRY STV_DEFAULT"
_Z10max_kernelPfS_:
.text._Z10max_kernelPfS_:
[----:B------:R-:W-:Y:S01]  /*0000*/  LDC R1, c[0x0][0x37c] ;  /* 0x0000df00ff017b82 */ /* 0x000fe20000000800 */
[----:B------:R-:W0:Y:S07]  /*0010*/  S2R R5, SR_CTAID.X ;  /* 0x0000000000057919 */ /* 0x000e2e0000002500 */
[----:B------:R-:W1:Y:S01]  /*0020*/  LDC.64 R2, c[0x0][0x380] ;  /* 0x0000e000ff027b82 */ /* 0x000e620000000a00 */
[----:B------:R-:W0:Y:S01]  /*0030*/  LDCU UR8, c[0x0][0x360] ;  /* 0x00006c00ff0877ac */ /* 0x000e220008000800 */
[----:B------:R-:W0:Y:S01]  /*0040*/  S2R R4, SR_TID.X ;  /* 0x0000000000047919 */ /* 0x000e220000002100 */
[----:B------:R-:W2:Y:S01]  /*0050*/  LDCU.64 UR6, c[0x0][0x358] ;  /* 0x00006b00ff0677ac */ /* 0x000ea20008000a00 */
[----:B0-----:R-:W-:-:S04]  /*0060*/  IMAD R5, R5, UR8, R4 ;  /* 0x0000000805057c24 */ /* 0x001fc8000f8e0204 */
[----:B-1----:R-:W-:-:S06]  /*0070*/  IMAD.WIDE R2, R5, 0x4, R2 ;  /* 0x0000000405027825 */ /* 0x002fcc00078e0202 */
[----:B--2---:R-:W2:Y:S01]  /*0080*/  LDG.E R2, desc[UR6][R2.64] ;  /* 0x0000000602027981 */ /* 0x004ea2000c1e1900 */
[----:B------:R-:W0:Y:S01]  /*0090*/  S2UR UR5, SR_CgaCtaId ;  /* 0x00000000000579c3 */ /* 0x000e220000008800 */
[----:B------:R-:W-:Y:S01]  /*00a0*/  UMOV UR4, 0x400 ;  /* 0x0000040000047882 */ /* 0x000fe20000000000 */
[----:B------:R-:W-:Y:S02]  /*00b0*/  UISETP.GE.U32.AND UP0, UPT, UR8, 0x2, UPT ;  /* 0x000000020800788c */ /* 0x000fe4000bf06070 */
[----:B0-----:R-:W-:-:S06]  /*00c0*/  ULEA UR4, UR5, UR4, 0x18 ;  /* 0x0000000405047291 */ /* 0x001fcc000f8ec0ff */
[----:B------:R-:W-:-:S05]  /*00d0*/  LEA R5, R4, UR4, 0x2 ;  /* 0x0000000404057c11 */ /* 0x000fca000f8e10ff */
[----:B--2---:R0:W-:Y:S01]  /*00e0*/  STS [R5], R2 ;  /* 0x0000000205007388 */ /* 0x0041e20000000800 */
[----:B------:R-:W-:Y:S05]  /*00f0*/  BRA.U !UP0, `(.L_x_0) ;  /* 0x0000000108487547 */ /* 0x000fea000b800000 */
[----:B------:R-:W-:Y:S01]  /*0100*/  BSSY B0, `(.L_x_0) ;  /* 0x0000011000007945 */ /* 0x000fe20003800000 */
[----:B------:R-:W-:-:S07]  /*0110*/  IMAD.U32 R0, RZ, RZ, UR8 ;  /* 0x00000008ff007e24 */ /* 0x000fce000f8e00ff */
.L_x_3:
[--C-:B0-----:R-:W-:Y:S01]  /*0120*/  IMAD.MOV.U32 R2, RZ, RZ, R0.reuse ;  /* 0x000000ffff027224 */ /* 0x101fe200078e0000 */
[----:B------:R-:W-:Y:S01]  /*0130*/  SHF.R.U32.HI R0, RZ, 0x1, R0 ;  /* 0x00000001ff007819 */ /* 0x000fe20000011600 */
[----:B------:R-:W-:Y:S03]  /*0140*/  BSSY B1, `(.L_x_1) ;  /* 0x000000b000017945 */ /* 0x000fe60003800000 */
[----:B------:R-:W-:Y:S02]  /*0150*/  ISETP.GE.U32.AND P1, PT, R4, R0, PT ;  /* 0x000000000400720c */ /* 0x000fe40003f26070 */
[----:B------:R-:W-:-:S11]  /*0160*/  ISETP.GT.U32.AND P0, PT, R2, 0x3, PT ;  /* 0x000000030200780c */ /* 0x000fd60003f04070 */
[----:B------:R-:W-:Y:S05]  /*0170*/  @P1 BRA `(.L_x_2) ;  /* 0x00000000001c1947 */ /* 0x000fea0003800000 */
[----:B------:R-:W-:Y:S01]  /*0180*/  IMAD R3, R0, 0x4, R5 ;  /* 0x0000000400037824 */ /* 0x000fe200078e0205 */
[----:B------:R-:W-:Y:S05]  /*0190*/  LDS R2, [R5] ;  /* 0x0000000005027984 */ /* 0x000fea0000000800 */
[----:B------:R-:W0:Y:S02]  /*01a0*/  LDS R3, [R3] ;  /* 0x0000000003037984 */ /* 0x000e240000000800 */
[----:B0-----:R-:W-:-:S13]  /*01b0*/  FSETP.GEU.AND P1, PT, R2, R3, PT ;  /* 0x000000030200720b */ /* 0x001fda0003f2e000 */
[----:B------:R0:W-:Y:S01]  /*01c0*/  @!P1 STS [R5], R3 ;  /* 0x0000000305009388 */ /* 0x0001e20000000800 */
[----:B------:R-:W-:Y:S05]  /*01d0*/  @!P1 WARPSYNC.ALL ;  /* 0x0000000000009948 */ /* 0x000fea0003800000 */
[----:B------:R-:W-:Y:S06]  /*01e0*/  @!P1 BAR.SYNC.DEFER_BLOCKING 0x0 ;  /* 0x0000000000009b1d */ /* 0x000fec0000010000 */
.L_x_2:
[----:B------:R-:W-:Y:S05]  /*01f0*/  BSYNC B1 ;  /* 0x0000000000017941 */ /* 0x000fea0003800000 */
.L_x_1:
[----:B------:R-:W-:Y:S05]  /*0200*/  @P0 BRA `(.L_x_3) ;  /* 0xfffffffc00c40947 */ /* 0x000fea000383ffff */
[----:B------:R-:W-:Y:S05]  /*0210*/  BSYNC B0 ;  /* 0x0000000000007941 */ /* 0x000fea0003800000 */
.L_x_0:
[----:B------:R-:W-:-:S13]  /*0220*/  ISETP.NE.AND P0, PT, R4, RZ, PT ;  /* 0x000000ff0400720c */ /* 0x000fda0003f05270 */
[----:B------:R-:W-:Y:S05]  /*0230*/  @P0 EXIT ;  /* 0x000000000000094d */ /* 0x000fea0003800000 */
[----:B------:R-:W1:Y:S01]  /*0240*/  S2UR UR5, SR_CgaCtaId ;  /* 0x00000000000579c3 */ /* 0x000e620000008800 */
[----:B------:R-:W-:-:S07]  /*0250*/  UMOV UR4, 0x400 ;  /* 0x0000040000047882 */ /* 0x000fce0000000000 */
[----:B0-----:R-:W0:Y:S01]  /*0260*/  LDC.64 R2, c[0x0][0x388] ;  /* 0x0000e200ff027b82 */ /* 0x001e220000000a00 */
[----:B-1----:R-:W-:-:S09]  /*0270*/  ULEA UR4, UR5, UR4, 0x18 ;  /* 0x0000000405047291 */ /* 0x002fd2000f8ec0ff */
[----:B------:R-:W0:Y:S04]  /*0280*/  LDS R5, [UR4] ;  /* 0x00000004ff057984 */ /* 0x000e280008000800 */
[----:B0-----:R-:W-:Y:S01]  /*0290*/  STG.E desc[UR6][R2.64], R5 ;  /* 0x0000000502007986 */ /* 0x001fe2000c101906 */
[----:B------:R-:W-:Y:S05]  /*02a0*/  EXIT ;  /* 0x000000000000794d */ /* 0x000fea0003800000 */
.L_x_4:
[----:B------:R-:W-:-:S00]  /*02b0*/  BRA `(.L_x_4) ;  /* 0xfffffffc00fc7947 */ /* 0x000fc0000383ffff */
[----:B------:R-:W-:-:S00]  /*02c0*/  NOP ;  /* 0x0000000000007918 */ /* 0x000fc00000000000 */
        /* <DEDUP_REMOVED lines=11> */
.L_x_5:


//--------------------- .nv.shared._Z10max_kernelPfS_ --------------------------
	.section	.nv.shared._Z10max_kernelPfS_,"aw",@nobits
	.sectionflags	@""
	.align	4
.nv.shared._Z10max_kernelPfS_:
	.zero		1088


//--------------------- .nv.shared.reserved.0     --------------------------
	.section	.nv.shared.reserved.0,"aw",@nobits
	.weak		__nv_reservedSMEM_offset_0_alias
	.size		__nv_reservedSMEM_offset_0_alias, 0, 64
	.other		__nv_reservedSMEM_offset_0_alias,@"STO_CUDA_RESERVED_SHARED STV_DEFAULT"
__nv_reservedSMEM_offset_0_alias:
	.zero		0
	.zero		64


//--------------------- .nv.constant0._Z10max_kernelPfS_ --------------------------
	.section	.nv.constant0._Z10max_kernelPfS_,"a",@progbits
	.sectionflags	@""
	.align	4
.nv.constant0._Z10max_kernelPfS_:
	.zero		912


//--------------------- SYMBOLS --------------------------

	.type		.nv.reservedSmem.offset0,@object
	.size		.nv.reservedSmem.offset0,0x4
	.type		.nv.reservedSmem.cap,@object
	.size		.nv.reservedSmem.cap,0x4
